//
// Generated by NVIDIA NVVM Compiler
//
// Compiler Build ID: CL-36424714
// Cuda compilation tools, release 13.0, V13.0.88
// Based on NVVM 20.0.0
//

.version 9.0
.target sm_100
.address_size 64

	// .globl	_Z26constant_stencil_smem_testPiS_i
.const .align 4 .b8 coef[36];
// _ZZ26constant_stencil_smem_testPiS_iE4smem has been demoted

.visible .entry _Z26constant_stencil_smem_testPiS_i(
	.param .u64 .ptr .align 1 _Z26constant_stencil_smem_testPiS_i_param_0,
	.param .u64 .ptr .align 1 _Z26constant_stencil_smem_testPiS_i_param_1,
	.param .u32 _Z26constant_stencil_smem_testPiS_i_param_2
)
{
	.reg .pred 	%p<9>;
	.reg .b32 	%r<47>;
	.reg .b64 	%rd<11>;
	// demoted variable
	.shared .align 4 .b8 _ZZ26constant_stencil_smem_testPiS_iE4smem[544];
	ld.param.u64 	%rd4, [_Z26constant_stencil_smem_testPiS_i_param_0];
	ld.param.u64 	%rd3, [_Z26constant_stencil_smem_testPiS_i_param_1];
	ld.param.u32 	%r5, [_Z26constant_stencil_smem_testPiS_i_param_2];
	cvta.to.global.u64 	%rd1, %rd4;
	mov.u32 	%r1, %ctaid.x;
	mov.u32 	%r6, %ntid.x;
	mov.u32 	%r2, %tid.x;
	mad.lo.s32 	%r3, %r1, %r6, %r2;
	setp.ge.s32 	%p1, %r3, %r5;
	@%p1 bra 	$L__BB0_10;
	mov.u32 	%r7, %nctaid.x;
	mul.wide.s32 	%rd5, %r3, 4;
	add.s64 	%rd2, %rd1, %rd5;
	ld.global.u32 	%r9, [%rd2];
	shl.b32 	%r10, %r2, 2;
	mov.u32 	%r11, _ZZ26constant_stencil_smem_testPiS_iE4smem;
	add.s32 	%r4, %r11, %r10;
	st.shared.u32 	[%r4+16], %r9;
	setp.eq.s32 	%p2, %r1, 0;
	add.s32 	%r13, %r7, -1;
	setp.eq.s32 	%p3, %r1, %r13;
	or.pred  	%p4, %p2, %p3;
	@%p4 bra 	$L__BB0_4;
	setp.gt.u32 	%p8, %r2, 3;
	@%p8 bra 	$L__BB0_9;
	ld.global.u32 	%r18, [%rd2+-16];
	st.shared.u32 	[%r4], %r18;
	ld.global.u32 	%r19, [%rd2+512];
	st.shared.u32 	[%r4+528], %r19;
	bra.uni 	$L__BB0_9;
$L__BB0_4:
	setp.ne.s32 	%p5, %r1, 0;
	@%p5 bra 	$L__BB0_7;
	setp.gt.u32 	%p7, %r2, 3;
	@%p7 bra 	$L__BB0_9;
	mov.b32 	%r16, 0;
	st.shared.u32 	[%r4], %r16;
	mul.wide.u32 	%rd6, %r3, 4;
	add.s64 	%rd7, %rd1, %rd6;
	ld.global.u32 	%r17, [%rd7+512];
	st.shared.u32 	[%r4+528], %r17;
	bra.uni 	$L__BB0_9;
$L__BB0_7:
	setp.gt.u32 	%p6, %r2, 3;
	@%p6 bra 	$L__BB0_9;
	ld.global.u32 	%r14, [%rd2+-16];
	st.shared.u32 	[%r4], %r14;
	mov.b32 	%r15, 0;
	st.shared.u32 	[%r4+528], %r15;
$L__BB0_9:
	bar.sync 	0;
	ld.shared.u32 	%r20, [%r4];
	ld.const.u32 	%r21, [coef];
	mul.lo.s32 	%r22, %r21, %r20;
	ld.shared.u32 	%r23, [%r4+4];
	ld.const.u32 	%r24, [coef+4];
	mad.lo.s32 	%r25, %r24, %r23, %r22;
	ld.shared.u32 	%r26, [%r4+8];
	ld.const.u32 	%r27, [coef+8];
	mad.lo.s32 	%r28, %r27, %r26, %r25;
	ld.shared.u32 	%r29, [%r4+12];
	ld.const.u32 	%r30, [coef+12];
	mad.lo.s32 	%r31, %r30, %r29, %r28;
	ld.shared.u32 	%r32, [%r4+16];
	ld.const.u32 	%r33, [coef+16];
	mad.lo.s32 	%r34, %r33, %r32, %r31;
	ld.shared.u32 	%r35, [%r4+20];
	ld.const.u32 	%r36, [coef+20];
	mad.lo.s32 	%r37, %r36, %r35, %r34;
	ld.shared.u32 	%r38, [%r4+24];
	ld.const.u32 	%r39, [coef+24];
	mad.lo.s32 	%r40, %r39, %r38, %r37;
	ld.shared.u32 	%r41, [%r4+28];
	ld.const.u32 	%r42, [coef+28];
	mad.lo.s32 	%r43, %r42, %r41, %r40;
	ld.shared.u32 	%r44, [%r4+32];
	ld.const.u32 	%r45, [coef+32];
	mad.lo.s32 	%r46, %r45, %r44, %r43;
	cvta.to.global.u64 	%rd8, %rd3;
	add.s64 	%rd10, %rd8, %rd5;
	st.global.u32 	[%rd10], %r46;
$L__BB0_10:
	ret;

}


// ===== COMPILED SASS (sm_100) =====

	.target	sm_100

	.elftype	@"ET_EXEC"


//--------------------- .note.nv.tkinfo           --------------------------
	.section	.note.nv.tkinfo,"",@"SHT_NOTE"
	.sectionflags	@"SHF_NOTE_NV_TKINFO"
	.tkinfo
        /*0018*/ 	.word	0x00000002
        /*0030*/ 	.string	""
        /*0030*/ 	.string	"ptxas"
        /*0030*/ 	.string	"Cuda compilation tools, release 13.0, V13.0.88"
        /*0030*/ 	.string	"Build cuda_13.0.r13.0/compiler.36424714_0"
        /*0030*/ 	.string	"-arch sm_100 -m 64 "



//--------------------- .note.nv.cuinfo           --------------------------
	.section	.note.nv.cuinfo,"",@"SHT_NOTE"
	.sectionflags	@"SHF_NOTE_NV_CUINFO"
        /*0018*/ 	.short	0x0002
        /*001a*/ 	.short	0x0064
        /*001c*/ 	.short	0x0082
	.zero		2


//--------------------- .nv.info                  --------------------------
	.section	.nv.info,"",@"SHT_CUDA_INFO"
	.align	4


	//----- nvinfo : EIATTR_REGCOUNT
	.align		4
        /*0000*/ 	.byte	0x04, 0x2f
        /*0002*/ 	.short	(.L_2 - .L_1)
	.align		4
.L_1:
        /*0004*/ 	.word	index@(_Z26constant_stencil_smem_testPiS_i)
        /*0008*/ 	.word	0x00000016


	//----- nvinfo : EIATTR_FRAME_SIZE
	.align		4
.L_2:
        /*000c*/ 	.byte	0x04, 0x11
        /*000e*/ 	.short	(.L_4 - .L_3)
	.align		4
.L_3:
        /*0010*/ 	.word	index@(_Z26constant_stencil_smem_testPiS_i)
        /*0014*/ 	.word	0x00000000


	//----- nvinfo : EIATTR_MIN_STACK_SIZE
	.align		4
.L_4:
        /*0018*/ 	.byte	0x04, 0x12
        /*001a*/ 	.short	(.L_6 - .L_5)
	.align		4
.L_5:
        /*001c*/ 	.word	index@(_Z26constant_stencil_smem_testPiS_i)
        /*0020*/ 	.word	0x00000000
.L_6:


//--------------------- .nv.compat                --------------------------
	.section	.nv.compat,"",@"SHT_CUDA_COMPAT_INFO"
	.align	4
        /*0000*/ 	.byte	0x02, 0x09, 0x00, 0x00, 0x02, 0x02, 0x01, 0x00, 0x02, 0x05, 0x05, 0x00, 0x03, 0x07, 0x01, 0x01
        /*0010*/ 	.byte	0x02, 0x03, 0x00, 0x00, 0x02, 0x06, 0x01, 0x00, 0x04, 0x0b, 0x08, 0x00, 0x09, 0x00, 0x00, 0x00
        /*0020*/ 	.byte	0x00, 0x00, 0x00, 0x00


//--------------------- .nv.info._Z26constant_stencil_smem_testPiS_i --------------------------
	.section	.nv.info._Z26constant_stencil_smem_testPiS_i,"",@"SHT_CUDA_INFO"
	.sectionflags	@""
	.align	4


	//----- nvinfo : EIATTR_CUDA_API_VERSION
	.align		4
        /*0000*/ 	.byte	0x04, 0x37
        /*0002*/ 	.short	(.L_8 - .L_7)
.L_7:
        /*0004*/ 	.word	0x00000082


	//----- nvinfo : EIATTR_KPARAM_INFO
	.align		4
.L_8:
        /*0008*/ 	.byte	0x04, 0x17
        /*000a*/ 	.short	(.L_10 - .L_9)
.L_9:
        /*000c*/ 	.word	0x00000000
        /*0010*/ 	.short	0x0002
        /*0012*/ 	.short	0x0010
        /*0014*/ 	.byte	0x00, 0xf0, 0x11, 0x00


	//----- nvinfo : EIATTR_KPARAM_INFO
	.align		4
.L_10:
        /*0018*/ 	.byte	0x04, 0x17
        /*001a*/ 	.short	(.L_12 - .L_11)
.L_11:
        /*001c*/ 	.word	0x00000000
        /*0020*/ 	.short	0x0001
        /*0022*/ 	.short	0x0008
        /*0024*/ 	.byte	0x00, 0xf5, 0x21, 0x00


	//----- nvinfo : EIATTR_KPARAM_INFO
	.align		4
.L_12:
        /*0028*/ 	.byte	0x04, 0x17
        /*002a*/ 	.short	(.L_14 - .L_13)
.L_13:
        /*002c*/ 	.word	0x00000000
        /*0030*/ 	.short	0x0000
        /*0032*/ 	.short	0x0000
        /*0034*/ 	.byte	0x00, 0xf5, 0x21, 0x00


	//----- nvinfo : EIATTR_SPARSE_MMA_MASK
	.align		4
.L_14:
        /*0038*/ 	.byte	0x03, 0x50
        /*003a*/ 	.short	0x0000


	//----- nvinfo : EIATTR_MAXREG_COUNT
	.align		4
        /*003c*/ 	.byte	0x03, 0x1b
        /*003e*/ 	.short	0x00ff


	//----- nvinfo : EIATTR_NUM_BARRIERS
	.align		4
        /*0040*/ 	.byte	0x02, 0x4c
        /*0042*/ 	.byte	0x01
	.zero		1


	//----- nvinfo : EIATTR_MERCURY_ISA_VERSION
	.align		4
        /*0044*/ 	.byte	0x03, 0x5f
        /*0046*/ 	.short	0x0101


	//----- nvinfo : EIATTR_VRC_CTA_INIT_COUNT
	.align		4
        /*0048*/ 	.byte	0x02, 0x4a
	.zero		1
	.zero		1


	//----- nvinfo : EIATTR_EXIT_INSTR_OFFSETS
	.align		4
        /*004c*/ 	.byte	0x04, 0x1c
        /*004e*/ 	.short	(.L_16 - .L_15)


	//   ....[0]....
.L_15:
        /*0050*/ 	.word	0x00000070


	//   ....[1]....
        /*0054*/ 	.word	0x00000460


	//----- nvinfo : EIATTR_CRS_STACK_SIZE
	.align		4
.L_16:
        /*0058*/ 	.byte	0x04, 0x1e
        /*005a*/ 	.short	(.L_18 - .L_17)
.L_17:
        /*005c*/ 	.word	0x00000000


	//----- nvinfo : EIATTR_CBANK_PARAM_SIZE
	.align		4
.L_18:
        /*0060*/ 	.byte	0x03, 0x19
        /*0062*/ 	.short	0x0014


	//----- nvinfo : EIATTR_PARAM_CBANK
	.align		4
        /*0064*/ 	.byte	0x04, 0x0a
        /*0066*/ 	.short	(.L_20 - .L_19)
	.align		4
.L_19:
        /*0068*/ 	.word	index@(.nv.constant0._Z26constant_stencil_smem_testPiS_i)
        /*006c*/ 	.short	0x0380
        /*006e*/ 	.short	0x0014


	//----- nvinfo : EIATTR_SW_WAR
	.align		4
.L_20:
        /*0070*/ 	.byte	0x04, 0x36
        /*0072*/ 	.short	(.L_22 - .L_21)
.L_21:
        /*0074*/ 	.word	0x00000008
.L_22:


//--------------------- .nv.callgraph             --------------------------
	.section	.nv.callgraph,"",@"SHT_CUDA_CALLGRAPH"
	.align	4
	.sectionentsize	8
	.align		4
        /*0000*/ 	.word	0x00000000
	.align		4
        /*0004*/ 	.word	0xffffffff
	.align		4
        /*0008*/ 	.word	0x00000000
	.align		4
        /*000c*/ 	.word	0xfffffffe
	.align		4
        /*0010*/ 	.word	0x00000000
	.align		4
        /*0014*/ 	.word	0xfffffffd
	.align		4
        /*0018*/ 	.word	0x00000000
	.align		4
        /*001c*/ 	.word	0xfffffffc


//--------------------- .nv.constant3             --------------------------
	.section	.nv.constant3,"a",@progbits
	.align	4
.nv.constant3:
	.type		coef,@object
	.size		coef,(.L_0 - coef)
coef:
	.zero		36
.L_0:


//--------------------- .text._Z26constant_stencil_smem_testPiS_i --------------------------
	.section	.text._Z26constant_stencil_smem_testPiS_i,"ax",@progbits
	.align	128
        .global         _Z26constant_stencil_smem_testPiS_i
        .type           _Z26constant_stencil_smem_testPiS_i,@function
        .size           _Z26constant_stencil_smem_testPiS_i,(.L_x_5 - _Z26constant_stencil_smem_testPiS_i)
        .other          _Z26constant_stencil_smem_testPiS_i,@"STO_CUDA_ENTRY STV_DEFAULT"
_Z26constant_stencil_smem_testPiS_i:
.text._Z26constant_stencil_smem_testPiS_i:
[----:B------:R-:W-:Y:S01]  /*0000*/  LDC R1, c[0x0][0x37c] ;  /* 0x0000df00ff017b82 */ /* 0x000fe20000000800 */
[----:B------:R-:W0:Y:S07]  /*0010*/  S2R R9, SR_TID.X ;  /* 0x0000000000097919 */ /* 0x000e2e0000002100 */
[----:B------:R-:W0:Y:S01]  /*0020*/  S2UR UR7, SR_CTAID.X ;  /* 0x00000000000779c3 */ /* 0x000e220000002500 */
[----:B------:R-:W1:Y:S07]  /*0030*/  LDCU UR4, c[0x0][0x390] ;  /* 0x00007200ff0477ac */ /* 0x000e6e0008000800 */
[----:B------:R-:W0:Y:S02]  /*0040*/  LDC R0, c[0x0][0x360] ;  /* 0x0000d800ff007b82 */ /* 0x000e240000000800 */
[----:B0-----:R-:W-:-:S05]  /*0050*/  IMAD R0, R0, UR7, R9 ;  /* 0x0000000700007c24 */ /* 0x001fca000f8e0209 */
[----:B-1----:R-:W-:-:S13]  /*0060*/  ISETP.GE.AND P0, PT, R0, UR4, PT ;  /* 0x0000000400007c0c */ /* 0x002fda000bf06270 */
[----:B------:R-:W-:Y:S05]  /*0070*/  @P0 EXIT ;  /* 0x000000000000094d */ /* 0x000fea0003800000 */
[----:B------:R-:W0:Y:S01]  /*0080*/  LDC.64 R4, c[0x0][0x380] ;  /* 0x0000e000ff047b82 */ /* 0x000e220000000a00 */
[----:B------:R-:W1:Y:S01]  /*0090*/  LDCU.64 UR8, c[0x0][0x358] ;  /* 0x00006b00ff0877ac */ /* 0x000e620008000a00 */
[----:B0-----:R-:W-:-:S05]  /*00a0*/  IMAD.WIDE R2, R0, 0x4, R4 ;  /* 0x0000000400027825 */ /* 0x001fca00078e0204 */
[----:B-1----:R-:W2:Y:S01]  /*00b0*/  LDG.E R6, desc[UR8][R2.64] ;  /* 0x0000000802067981 */ /* 0x002ea2000c1e1900 */
[----:B------:R-:W0:Y:S01]  /*00c0*/  S2UR UR5, SR_CgaCtaId ;  /* 0x00000000000579c3 */ /* 0x000e220000008800 */
[----:B------:R-:W1:Y:S01]  /*00d0*/  LDCU UR6, c[0x0][0x370] ;  /* 0x00006e00ff0677ac */ /* 0x000e620008000800 */
[----:B------:R-:W-:Y:S01]  /*00e0*/  BSSY.RECONVERGENT B0, `(.L_x_0) ;  /* 0x000001e000007945 */ /* 0x000fe20003800200 */
[----:B------:R-:W-:Y:S02]  /*00f0*/  UMOV UR4, 0x400 ;  /* 0x0000040000047882 */ /* 0x000fe40000000000 */
[----:B0-----:R-:W-:-:S06]  /*0100*/  ULEA UR4, UR5, UR4, 0x18 ;  /* 0x0000000405047291 */ /* 0x001fcc000f8ec0ff */
[----:B------:R-:W-:Y:S01]  /*0110*/  LEA R7, R9, UR4, 0x2 ;  /* 0x0000000409077c11 */ /* 0x000fe2000f8e10ff */
[----:B-1----:R-:W-:-:S04]  /*0120*/  UIADD3 UR4, UPT, UPT, UR6, -0x1, URZ ;  /* 0xffffffff06047890 */ /* 0x002fc8000fffe0ff */
[----:B------:R-:W-:-:S04]  /*0130*/  UISETP.NE.AND UP0, UPT, UR7, UR4, UPT ;  /* 0x000000040700728c */ /* 0x000fc8000bf05270 */
[----:B------:R-:W-:Y:S01]  /*0140*/  UISETP.EQ.OR UP0, UPT, UR7, URZ, !UP0 ;  /* 0x000000ff0700728c */ /* 0x000fe2000c702670 */
[----:B--2---:R0:W-:Y:S08]  /*0150*/  STS [R7+0x10], R6 ;  /* 0x0000100607007388 */ /* 0x0041f00000000800 */
[----:B------:R-:W-:Y:S05]  /*0160*/  BRA.U UP0, `(.L_x_1) ;  /* 0x00000001001c7547 */ /* 0x000fea000b800000 */
[----:B------:R-:W-:-:S13]  /*0170*/  ISETP.GT.U32.AND P0, PT, R9, 0x3, PT ;  /* 0x000000030900780c */ /* 0x000fda0003f04070 */
[----:B------:R-:W-:Y:S05]  /*0180*/  @P0 BRA `(.L_x_2) ;  /* 0x00000000004c0947 */ /* 0x000fea0003800000 */
[----:B------:R-:W2:Y:S04]  /*0190*/  LDG.E R4, desc[UR8][R2.64+-0x10] ;  /* 0xfffff00802047981 */ /* 0x000ea8000c1e1900 */
[----:B0-----:R-:W3:Y:S04]  /*01a0*/  LDG.E R6, desc[UR8][R2.64+0x200] ;  /* 0x0002000802067981 */ /* 0x001ee8000c1e1900 */
[----:B--2---:R1:W-:Y:S04]  /*01b0*/  STS [R7], R4 ;  /* 0x0000000407007388 */ /* 0x0043e80000000800 */
[----:B---3--:R1:W-:Y:S01]  /*01c0*/  STS [R7+0x210], R6 ;  /* 0x0002100607007388 */ /* 0x0083e20000000800 */
[----:B------:R-:W-:Y:S05]  /*01d0*/  BRA `(.L_x_2) ;  /* 0x0000000000387947 */ /* 0x000fea0003800000 */
.L_x_1:
[----:B------:R-:W-:-:S09]  /*01e0*/  UISETP.NE.AND UP0, UPT, UR7, URZ, UPT ;  /* 0x000000ff0700728c */ /* 0x000fd2000bf05270 */
[----:B------:R-:W-:Y:S05]  /*01f0*/  BRA.U UP0, `(.L_x_3) ;  /* 0x00000001001c7547 */ /* 0x000fea000b800000 */
[----:B------:R-:W-:-:S13]  /*0200*/  ISETP.GT.U32.AND P0, PT, R9, 0x3, PT ;  /* 0x000000030900780c */ /* 0x000fda0003f04070 */
[----:B------:R-:W-:Y:S05]  /*0210*/  @P0 BRA `(.L_x_2) ;  /* 0x0000000000280947 */ /* 0x000fea0003800000 */
[----:B------:R-:W-:-:S06]  /*0220*/  IMAD.WIDE.U32 R2, R0, 0x4, R4 ;  /* 0x0000000400027825 */ /* 0x000fcc00078e0004 */
[----:B------:R-:W2:Y:S04]  /*0230*/  LDG.E R2, desc[UR8][R2.64+0x200] ;  /* 0x0002000802027981 */ /* 0x000ea8000c1e1900 */
[----:B------:R4:W-:Y:S04]  /*0240*/  STS [R7], RZ ;  /* 0x000000ff07007388 */ /* 0x0009e80000000800 */
[----:B--2---:R4:W-:Y:S01]  /*0250*/  STS [R7+0x210], R2 ;  /* 0x0002100207007388 */ /* 0x0049e20000000800 */
[----:B------:R-:W-:Y:S05]  /*0260*/  BRA `(.L_x_2) ;  /* 0x0000000000147947 */ /* 0x000fea0003800000 */
.L_x_3:
[----:B------:R-:W-:-:S13]  /*0270*/  ISETP.GT.U32.AND P0, PT, R9, 0x3, PT ;  /* 0x000000030900780c */ /* 0x000fda0003f04070 */
[----:B------:R-:W-:Y:S05]  /*0280*/  @P0 BRA `(.L_x_2) ;  /* 0x00000000000c0947 */ /* 0x000fea0003800000 */
[----:B------:R-:W2:Y:S04]  /*0290*/  LDG.E R2, desc[UR8][R2.64+-0x10] ;  /* 0xfffff00802027981 */ /* 0x000ea8000c1e1900 */
[----:B------:R3:W-:Y:S04]  /*02a0*/  STS [R7+0x210], RZ ;  /* 0x000210ff07007388 */ /* 0x0007e80000000800 */
[----:B--2---:R3:W-:Y:S02]  /*02b0*/  STS [R7], R2 ;  /* 0x0000000207007388 */ /* 0x0047e40000000800 */
.L_x_2:
[----:B------:R-:W-:Y:S05]  /*02c0*/  BSYNC.RECONVERGENT B0 ;  /* 0x0000000000007941 */ /* 0x000fea0003800200 */
.L_x_0:
[----:B------:R-:W-:Y:S06]  /*02d0*/  BAR.SYNC.DEFER_BLOCKING 0x0 ;  /* 0x0000000000007b1d */ /* 0x000fec0000010000 */
[----:B------:R-:W2:Y:S01]  /*02e0*/  LDCU.128 UR4, c[0x3][URZ] ;  /* 0x00c00000ff0477ac */ /* 0x000ea20008000c00 */
[----:B------:R-:W5:Y:S01]  /*02f0*/  LDCU.128 UR12, c[0x3][0x10] ;  /* 0x00c00200ff0c77ac */ /* 0x000f620008000c00 */
[----:B---34-:R-:W2:Y:S04]  /*0300*/  LDS R2, [R7] ;  /* 0x0000000007027984 */ /* 0x018ea80000000800 */
[----:B------:R-:W1:Y:S04]  /*0310*/  LDS R3, [R7+0x4] ;  /* 0x0000040007037984 */ /* 0x000e680000000800 */
[----:B------:R-:W3:Y:S04]  /*0320*/  LDS R5, [R7+0x8] ;  /* 0x0000080007057984 */ /* 0x000ee80000000800 */
[----:B------:R-:W4:Y:S04]  /*0330*/  LDS R9, [R7+0xc] ;  /* 0x00000c0007097984 */ /* 0x000f280000000800 */
[----:B------:R-:W5:Y:S04]  /*0340*/  LDS R11, [R7+0x10] ;  /* 0x00001000070b7984 */ /* 0x000f680000000800 */
[----:B------:R-:W0:Y:S04]  /*0350*/  LDS R13, [R7+0x14] ;  /* 0x00001400070d7984 */ /* 0x000e280000000800 */
[----:B------:R-:W0:Y:S04]  /*0360*/  LDS R15, [R7+0x18] ;  /* 0x00001800070f7984 */ /* 0x000e280000000800 */
[----:B------:R-:W0:Y:S04]  /*0370*/  LDS R17, [R7+0x1c] ;  /* 0x00001c0007117984 */ /* 0x000e280000000800 */
[----:B------:R-:W0:Y:S01]  /*0380*/  LDS R19, [R7+0x20] ;  /* 0x0000200007137984 */ /* 0x000e220000000800 */
[----:B--2---:R-:W-:Y:S01]  /*0390*/  IMAD R2, R2, UR4, RZ ;  /* 0x0000000402027c24 */ /* 0x004fe2000f8e02ff */
[----:B------:R-:W2:Y:S03]  /*03a0*/  LDCU UR4, c[0x3][0x20] ;  /* 0x00c00400ff0477ac */ /* 0x000ea60008000800 */
[----:B-1----:R-:W-:-:S02]  /*03b0*/  IMAD R4, R3, UR5, R2 ;  /* 0x0000000503047c24 */ /* 0x002fc4000f8e0202 */
[----:B------:R-:W1:Y:S02]  /*03c0*/  LDC.64 R2, c[0x0][0x388] ;  /* 0x0000e200ff027b82 */ /* 0x000e640000000a00 */
[----:B---3--:R-:W-:-:S04]  /*03d0*/  IMAD R4, R5, UR6, R4 ;  /* 0x0000000605047c24 */ /* 0x008fc8000f8e0204 */
[----:B----4-:R-:W-:-:S04]  /*03e0*/  IMAD R4, R9, UR7, R4 ;  /* 0x0000000709047c24 */ /* 0x010fc8000f8e0204 */
[----:B-----5:R-:W-:-:S04]  /*03f0*/  IMAD R4, R11, UR12, R4 ;  /* 0x0000000c0b047c24 */ /* 0x020fc8000f8e0204 */
[----:B0-----:R-:W-:-:S04]  /*0400*/  IMAD R4, R13, UR13, R4 ;  /* 0x0000000d0d047c24 */ /* 0x001fc8000f8e0204 */
[----:B------:R-:W-:-:S04]  /*0410*/  IMAD R4, R15, UR14, R4 ;  /* 0x0000000e0f047c24 */ /* 0x000fc8000f8e0204 */
[----:B------:R-:W-:Y:S02]  /*0420*/  IMAD R4, R17, UR15, R4 ;  /* 0x0000000f11047c24 */ /* 0x000fe4000f8e0204 */
[----:B-1----:R-:W-:-:S04]  /*0430*/  IMAD.WIDE R2, R0, 0x4, R2 ;  /* 0x0000000400027825 */ /* 0x002fc800078e0202 */
[----:B--2---:R-:W-:-:S05]  /*0440*/  IMAD R19, R19, UR4, R4 ;  /* 0x0000000413137c24 */ /* 0x004fca000f8e0204 */
[----:B------:R-:W-:Y:S01]  /*0450*/  STG.E desc[UR8][R2.64], R19 ;  /* 0x0000001302007986 */ /* 0x000fe2000c101908 */
[----:B------:R-:W-:Y:S05]  /*0460*/  EXIT ;  /* 0x000000000000794d */ /* 0x000fea0003800000 */
.L_x_4:
[----:B------:R-:W-:-:S00]  /*0470*/  BRA `(.L_x_4) ;  /* 0xfffffffc00fc7947 */ /* 0x000fc0000383ffff */
[----:B------:R-:W-:-:S00]  /*0480*/  NOP ;  /* 0x0000000000007918 */ /* 0x000fc00000000000 */
[----:B------:R-:W-:-:S00]  /*0490*/  NOP ;  /* 0x0000000000007918 */ /* 0x000fc00000000000 */
[----:B------:R-:W-:-:S00]  /*04a0*/  NOP ;  /* 0x0000000000007918 */ /* 0x000fc00000000000 */
[----:B------:R-:W-:-:S00]  /*04b0*/  NOP ;  /* 0x0000000000007918 */ /* 0x000fc00000000000 */
[----:B------:R-:W-:-:S00]  /*04c0*/  NOP ;  /* 0x0000000000007918 */ /* 0x000fc00000000000 */
[----:B------:R-:W-:-:S00]  /*04d0*/  NOP ;  /* 0x0000000000007918 */ /* 0x000fc00000000000 */
[----:B------:R-:W-:-:S00]  /*04e0*/  NOP ;  /* 0x0000000000007918 */ /* 0x000fc00000000000 */
[----:B------:R-:W-:-:S00]  /*04f0*/  NOP ;  /* 0x0000000000007918 */ /* 0x000fc00000000000 */
.L_x_5:


//--------------------- .nv.shared._Z26constant_stencil_smem_testPiS_i --------------------------
	.section	.nv.shared._Z26constant_stencil_smem_testPiS_i,"aw",@nobits
	.sectionflags	@""
	.align	4
.nv.shared._Z26constant_stencil_smem_testPiS_i:
	.zero		1568


//--------------------- .nv.shared.reserved.0     --------------------------
	.section	.nv.shared.reserved.0,"aw",@nobits
	.weak		__nv_reservedSMEM_offset_0_alias
	.size		__nv_reservedSMEM_offset_0_alias, 0, 64
	.other		__nv_reservedSMEM_offset_0_alias,@"STO_CUDA_RESERVED_SHARED STV_DEFAULT"
__nv_reservedSMEM_offset_0_alias:
	.zero		0
	.zero		64


//--------------------- .nv.constant0._Z26constant_stencil_smem_testPiS_i --------------------------
	.section	.nv.constant0._Z26constant_stencil_smem_testPiS_i,"a",@progbits
	.sectionflags	@""
	.align	4
.nv.constant0._Z26constant_stencil_smem_testPiS_i:
	.zero		916


//--------------------- SYMBOLS --------------------------

	.type		.nv.reservedSmem.offset0,@object
	.size		.nv.reservedSmem.offset0,0x4
	.type		.nv.reservedSmem.cap,@object
	.size		.nv.reservedSmem.cap,0x4
